//
// Generated by NVIDIA NVVM Compiler
//
// Compiler Build ID: CL-36424714
// Cuda compilation tools, release 13.0, V13.0.88
// Based on NVVM 20.0.0
//

.version 9.0
.target sm_100
.address_size 64

	// .globl	_Z12mergeSmall_kPiS_S_ii
// _ZZ12mergeSmall_kPiS_S_iiE2sA has been demoted
// _ZZ12mergeSmall_kPiS_S_iiE2sB has been demoted

.visible .entry _Z12mergeSmall_kPiS_S_ii(
	.param .u64 .ptr .align 1 _Z12mergeSmall_kPiS_S_ii_param_0,
	.param .u64 .ptr .align 1 _Z12mergeSmall_kPiS_S_ii_param_1,
	.param .u64 .ptr .align 1 _Z12mergeSmall_kPiS_S_ii_param_2,
	.param .u32 _Z12mergeSmall_kPiS_S_ii_param_3,
	.param .u32 _Z12mergeSmall_kPiS_S_ii_param_4
)
{
	.reg .pred 	%p<16>;
	.reg .b32 	%r<49>;
	.reg .b64 	%rd<15>;
	// demoted variable
	.shared .align 4 .b8 _ZZ12mergeSmall_kPiS_S_iiE2sA[2048];
	// demoted variable
	.shared .align 4 .b8 _ZZ12mergeSmall_kPiS_S_iiE2sB[2048];
	ld.param.u64 	%rd2, [_Z12mergeSmall_kPiS_S_ii_param_0];
	ld.param.u64 	%rd3, [_Z12mergeSmall_kPiS_S_ii_param_1];
	ld.param.u64 	%rd4, [_Z12mergeSmall_kPiS_S_ii_param_2];
	ld.param.u32 	%r20, [_Z12mergeSmall_kPiS_S_ii_param_3];
	ld.param.u32 	%r21, [_Z12mergeSmall_kPiS_S_ii_param_4];
	cvta.to.global.u64 	%rd1, %rd4;
	mov.u32 	%r1, %tid.x;
	cvta.to.global.u64 	%rd5, %rd2;
	cvta.to.global.u64 	%rd6, %rd3;
	shl.b32 	%r22, %r1, 2;
	cvt.u64.u32 	%rd7, %r22;
	and.b64  	%rd8, %rd7, 2044;
	add.s64 	%rd9, %rd5, %rd8;
	ld.global.u32 	%r23, [%rd9];
	and.b32  	%r24, %r22, 2044;
	mov.u32 	%r25, _ZZ12mergeSmall_kPiS_S_iiE2sA;
	add.s32 	%r26, %r25, %r24;
	st.shared.u32 	[%r26], %r23;
	add.s64 	%rd10, %rd6, %rd8;
	ld.global.u32 	%r27, [%rd10];
	mov.u32 	%r28, _ZZ12mergeSmall_kPiS_S_iiE2sB;
	add.s32 	%r29, %r28, %r24;
	st.shared.u32 	[%r29], %r27;
	bar.sync 	0;
	setp.gt.s32 	%p1, %r1, %r20;
	sub.s32 	%r30, %r1, %r20;
	selp.b32 	%r44, %r30, 0, %p1;
	min.s32 	%r46, %r1, %r20;
	mov.u32 	%r45, %r44;
$L__BB0_1:
	sub.s32 	%r31, %r46, %r44;
	shr.u32 	%r32, %r31, 31;
	add.s32 	%r33, %r31, %r32;
	shr.s32 	%r34, %r33, 1;
	add.s32 	%r7, %r34, %r45;
	sub.s32 	%r8, %r46, %r34;
	setp.lt.s32 	%p2, %r8, 0;
	setp.gt.s32 	%p3, %r7, %r21;
	or.pred  	%p4, %p2, %p3;
	@%p4 bra 	$L__BB0_15;
	setp.eq.s32 	%p5, %r8, %r20;
	setp.eq.s32 	%p6, %r7, 0;
	or.pred  	%p7, %p5, %p6;
	shl.b32 	%r36, %r8, 2;
	add.s32 	%r9, %r25, %r36;
	shl.b32 	%r38, %r7, 2;
	add.s32 	%r10, %r28, %r38;
	@%p7 bra 	$L__BB0_4;
	ld.shared.u32 	%r40, [%r9];
	ld.shared.u32 	%r41, [%r10+-4];
	setp.le.s32 	%p8, %r40, %r41;
	@%p8 bra 	$L__BB0_15;
$L__BB0_4:
	setp.eq.s32 	%p9, %r7, %r21;
	setp.eq.s32 	%p10, %r8, 0;
	or.pred  	%p11, %p9, %p10;
	@%p11 bra 	$L__BB0_6;
	ld.shared.u32 	%r42, [%r9+-4];
	ld.shared.u32 	%r43, [%r10];
	setp.gt.s32 	%p12, %r42, %r43;
	@%p12 bra 	$L__BB0_14;
$L__BB0_6:
	setp.lt.s32 	%p13, %r8, %r20;
	@%p13 bra 	$L__BB0_10;
	ld.shared.u32 	%r48, [%r10];
$L__BB0_8:
	mul.wide.u32 	%rd11, %r1, 4;
	add.s64 	%rd12, %rd1, %rd11;
	st.global.u32 	[%rd12], %r48;
$L__BB0_9:
	ret;
$L__BB0_10:
	setp.ne.s32 	%p14, %r7, %r21;
	@%p14 bra 	$L__BB0_12;
	ld.shared.u32 	%r47, [%r9];
	bra.uni 	$L__BB0_13;
$L__BB0_12:
	ld.shared.u32 	%r47, [%r9];
	ld.shared.u32 	%r48, [%r10];
	setp.gt.s32 	%p15, %r47, %r48;
	@%p15 bra 	$L__BB0_8;
$L__BB0_13:
	mul.wide.u32 	%rd13, %r1, 4;
	add.s64 	%rd14, %rd1, %rd13;
	st.global.u32 	[%rd14], %r47;
	bra.uni 	$L__BB0_9;
$L__BB0_14:
	add.s32 	%r46, %r8, -1;
	add.s32 	%r45, %r7, 1;
	bra.uni 	$L__BB0_1;
$L__BB0_15:
	add.s32 	%r44, %r8, 1;
	bra.uni 	$L__BB0_1;

}


// ===== COMPILED SASS (sm_100) =====

	.target	sm_100

	.elftype	@"ET_EXEC"


//--------------------- .note.nv.tkinfo           --------------------------
	.section	.note.nv.tkinfo,"",@"SHT_NOTE"
	.sectionflags	@"SHF_NOTE_NV_TKINFO"
	.tkinfo
        /*0018*/ 	.word	0x00000002
        /*0030*/ 	.string	""
        /*0030*/ 	.string	"ptxas"
        /*0030*/ 	.string	"Cuda compilation tools, release 13.0, V13.0.88"
        /*0030*/ 	.string	"Build cuda_13.0.r13.0/compiler.36424714_0"
        /*0030*/ 	.string	"-arch sm_100 -m 64 "



//--------------------- .note.nv.cuinfo           --------------------------
	.section	.note.nv.cuinfo,"",@"SHT_NOTE"
	.sectionflags	@"SHF_NOTE_NV_CUINFO"
        /*0018*/ 	.short	0x0002
        /*001a*/ 	.short	0x0064
        /*001c*/ 	.short	0x0082
	.zero		2


//--------------------- .nv.info                  --------------------------
	.section	.nv.info,"",@"SHT_CUDA_INFO"
	.align	4


	//----- nvinfo : EIATTR_REGCOUNT
	.align		4
        /*0000*/ 	.byte	0x04, 0x2f
        /*0002*/ 	.short	(.L_1 - .L_0)
	.align		4
.L_0:
        /*0004*/ 	.word	index@(_Z12mergeSmall_kPiS_S_ii)
        /*0008*/ 	.word	0x0000000e


	//----- nvinfo : EIATTR_FRAME_SIZE
	.align		4
.L_1:
        /*000c*/ 	.byte	0x04, 0x11
        /*000e*/ 	.short	(.L_3 - .L_2)
	.align		4
.L_2:
        /*0010*/ 	.word	index@(_Z12mergeSmall_kPiS_S_ii)
        /*0014*/ 	.word	0x00000000


	//----- nvinfo : EIATTR_MIN_STACK_SIZE
	.align		4
.L_3:
        /*0018*/ 	.byte	0x04, 0x12
        /*001a*/ 	.short	(.L_5 - .L_4)
	.align		4
.L_4:
        /*001c*/ 	.word	index@(_Z12mergeSmall_kPiS_S_ii)
        /*0020*/ 	.word	0x00000000
.L_5:


//--------------------- .nv.compat                --------------------------
	.section	.nv.compat,"",@"SHT_CUDA_COMPAT_INFO"
	.align	4
        /*0000*/ 	.byte	0x02, 0x09, 0x00, 0x00, 0x02, 0x02, 0x01, 0x00, 0x02, 0x05, 0x05, 0x00, 0x03, 0x07, 0x01, 0x01
        /*0010*/ 	.byte	0x02, 0x03, 0x00, 0x00, 0x02, 0x06, 0x01, 0x00, 0x04, 0x0b, 0x08, 0x00, 0x09, 0x00, 0x00, 0x00
        /*0020*/ 	.byte	0x00, 0x00, 0x00, 0x00


//--------------------- .nv.info._Z12mergeSmall_kPiS_S_ii --------------------------
	.section	.nv.info._Z12mergeSmall_kPiS_S_ii,"",@"SHT_CUDA_INFO"
	.sectionflags	@""
	.align	4


	//----- nvinfo : EIATTR_CUDA_API_VERSION
	.align		4
        /*0000*/ 	.byte	0x04, 0x37
        /*0002*/ 	.short	(.L_7 - .L_6)
.L_6:
        /*0004*/ 	.word	0x00000082


	//----- nvinfo : EIATTR_KPARAM_INFO
	.align		4
.L_7:
        /*0008*/ 	.byte	0x04, 0x17
        /*000a*/ 	.short	(.L_9 - .L_8)
.L_8:
        /*000c*/ 	.word	0x00000000
        /*0010*/ 	.short	0x0004
        /*0012*/ 	.short	0x001c
        /*0014*/ 	.byte	0x00, 0xf0, 0x11, 0x00


	//----- nvinfo : EIATTR_KPARAM_INFO
	.align		4
.L_9:
        /*0018*/ 	.byte	0x04, 0x17
        /*001a*/ 	.short	(.L_11 - .L_10)
.L_10:
        /*001c*/ 	.word	0x00000000
        /*0020*/ 	.short	0x0003
        /*0022*/ 	.short	0x0018
        /*0024*/ 	.byte	0x00, 0xf0, 0x11, 0x00


	//----- nvinfo : EIATTR_KPARAM_INFO
	.align		4
.L_11:
        /*0028*/ 	.byte	0x04, 0x17
        /*002a*/ 	.short	(.L_13 - .L_12)
.L_12:
        /*002c*/ 	.word	0x00000000
        /*0030*/ 	.short	0x0002
        /*0032*/ 	.short	0x0010
        /*0034*/ 	.byte	0x00, 0xf5, 0x21, 0x00


	//----- nvinfo : EIATTR_KPARAM_INFO
	.align		4
.L_13:
        /*0038*/ 	.byte	0x04, 0x17
        /*003a*/ 	.short	(.L_15 - .L_14)
.L_14:
        /*003c*/ 	.word	0x00000000
        /*0040*/ 	.short	0x0001
        /*0042*/ 	.short	0x0008
        /*0044*/ 	.byte	0x00, 0xf5, 0x21, 0x00


	//----- nvinfo : EIATTR_KPARAM_INFO
	.align		4
.L_15:
        /*0048*/ 	.byte	0x04, 0x17
        /*004a*/ 	.short	(.L_17 - .L_16)
.L_16:
        /*004c*/ 	.word	0x00000000
        /*0050*/ 	.short	0x0000
        /*0052*/ 	.short	0x0000
        /*0054*/ 	.byte	0x00, 0xf5, 0x21, 0x00


	//----- nvinfo : EIATTR_SPARSE_MMA_MASK
	.align		4
.L_17:
        /*0058*/ 	.byte	0x03, 0x50
        /*005a*/ 	.short	0x0000


	//----- nvinfo : EIATTR_MAXREG_COUNT
	.align		4
        /*005c*/ 	.byte	0x03, 0x1b
        /*005e*/ 	.short	0x00ff


	//----- nvinfo : EIATTR_NUM_BARRIERS
	.align		4
        /*0060*/ 	.byte	0x02, 0x4c
        /*0062*/ 	.byte	0x01
	.zero		1


	//----- nvinfo : EIATTR_MERCURY_ISA_VERSION
	.align		4
        /*0064*/ 	.byte	0x03, 0x5f
        /*0066*/ 	.short	0x0101


	//----- nvinfo : EIATTR_VRC_CTA_INIT_COUNT
	.align		4
        /*0068*/ 	.byte	0x02, 0x4a
	.zero		1
	.zero		1


	//----- nvinfo : EIATTR_EXIT_INSTR_OFFSETS
	.align		4
        /*006c*/ 	.byte	0x04, 0x1c
        /*006e*/ 	.short	(.L_19 - .L_18)


	//   ....[0]....
.L_18:
        /*0070*/ 	.word	0x00000500


	//   ....[1]....
        /*0074*/ 	.word	0x00000550


	//----- nvinfo : EIATTR_CRS_STACK_SIZE
	.align		4
.L_19:
        /*0078*/ 	.byte	0x04, 0x1e
        /*007a*/ 	.short	(.L_21 - .L_20)
.L_20:
        /*007c*/ 	.word	0x00000000


	//----- nvinfo : EIATTR_CBANK_PARAM_SIZE
	.align		4
.L_21:
        /*0080*/ 	.byte	0x03, 0x19
        /*0082*/ 	.short	0x0020


	//----- nvinfo : EIATTR_PARAM_CBANK
	.align		4
        /*0084*/ 	.byte	0x04, 0x0a
        /*0086*/ 	.short	(.L_23 - .L_22)
	.align		4
.L_22:
        /*0088*/ 	.word	index@(.nv.constant0._Z12mergeSmall_kPiS_S_ii)
        /*008c*/ 	.short	0x0380
        /*008e*/ 	.short	0x0020


	//----- nvinfo : EIATTR_SW_WAR
	.align		4
.L_23:
        /*0090*/ 	.byte	0x04, 0x36
        /*0092*/ 	.short	(.L_25 - .L_24)
.L_24:
        /*0094*/ 	.word	0x00000008
.L_25:


//--------------------- .nv.callgraph             --------------------------
	.section	.nv.callgraph,"",@"SHT_CUDA_CALLGRAPH"
	.align	4
	.sectionentsize	8
	.align		4
        /*0000*/ 	.word	0x00000000
	.align		4
        /*0004*/ 	.word	0xffffffff
	.align		4
        /*0008*/ 	.word	0x00000000
	.align		4
        /*000c*/ 	.word	0xfffffffe
	.align		4
        /*0010*/ 	.word	0x00000000
	.align		4
        /*0014*/ 	.word	0xfffffffd
	.align		4
        /*0018*/ 	.word	0x00000000
	.align		4
        /*001c*/ 	.word	0xfffffffc


//--------------------- .text._Z12mergeSmall_kPiS_S_ii --------------------------
	.section	.text._Z12mergeSmall_kPiS_S_ii,"ax",@progbits
	.align	128
        .global         _Z12mergeSmall_kPiS_S_ii
        .type           _Z12mergeSmall_kPiS_S_ii,@function
        .size           _Z12mergeSmall_kPiS_S_ii,(.L_x_12 - _Z12mergeSmall_kPiS_S_ii)
        .other          _Z12mergeSmall_kPiS_S_ii,@"STO_CUDA_ENTRY STV_DEFAULT"
_Z12mergeSmall_kPiS_S_ii:
.text._Z12mergeSmall_kPiS_S_ii:
[----:B------:R-:W-:Y:S01]  /*0000*/  LDC R1, c[0x0][0x37c] ;  /* 0x0000df00ff017b82 */ /* 0x000fe20000000800 */
[----:B------:R-:W0:Y:S01]  /*0010*/  S2R R0, SR_TID.X ;  /* 0x0000000000007919 */ /* 0x000e220000002100 */
[----:B------:R-:W1:Y:S06]  /*0020*/  LDCU.128 UR4, c[0x0][0x380] ;  /* 0x00007000ff0477ac */ /* 0x000e6c0008000c00 */
[----:B------:R-:W2:Y:S01]  /*0030*/  LDC R11, c[0x0][0x398] ;  /* 0x0000e600ff0b7b82 */ /* 0x000ea20000000800 */
[----:B------:R-:W3:Y:S01]  /*0040*/  LDCU.64 UR8, c[0x0][0x358] ;  /* 0x00006b00ff0877ac */ /* 0x000ee20008000a00 */
[----:B0-----:R-:W-:-:S05]  /*0050*/  IMAD.SHL.U32 R2, R0, 0x4, RZ ;  /* 0x0000000400027824 */ /* 0x001fca00078e00ff */
[----:B------:R-:W-:-:S04]  /*0060*/  LOP3.LUT R7, R2, 0x7fc, RZ, 0xc0, !PT ;  /* 0x000007fc02077812 */ /* 0x000fc800078ec0ff */
[C---:B-1----:R-:W-:Y:S02]  /*0070*/  IADD3 R2, P0, PT, R7.reuse, UR4, RZ ;  /* 0x0000000407027c10 */ /* 0x042fe4000ff1e0ff */
[----:B------:R-:W-:-:S03]  /*0080*/  IADD3 R4, P1, PT, R7, UR6, RZ ;  /* 0x0000000607047c10 */ /* 0x000fc6000ff3e0ff */
[----:B------:R-:W-:Y:S02]  /*0090*/  IMAD.X R3, RZ, RZ, UR5, P0 ;  /* 0x00000005ff037e24 */ /* 0x000fe400080e06ff */
[----:B------:R-:W-:Y:S01]  /*00a0*/  IMAD.X R5, RZ, RZ, UR7, P1 ;  /* 0x00000007ff057e24 */ /* 0x000fe200088e06ff */
[----:B------:R-:W0:Y:S01]  /*00b0*/  S2UR UR6, SR_CgaCtaId ;  /* 0x00000000000679c3 */ /* 0x000e220000008800 */
[----:B------:R-:W-:Y:S01]  /*00c0*/  UMOV UR4, 0x400 ;  /* 0x0000040000047882 */ /* 0x000fe20000000000 */
[----:B---3--:R1:W3:Y:S01]  /*00d0*/  LDG.E R2, desc[UR8][R2.64] ;  /* 0x0000000802027981 */ /* 0x0082e2000c1e1900 */
[----:B------:R-:W1:Y:S03]  /*00e0*/  LDCU UR7, c[0x0][0x398] ;  /* 0x00007300ff0777ac */ /* 0x000e660008000800 */
[----:B------:R4:W5:Y:S01]  /*00f0*/  LDG.E R4, desc[UR8][R4.64] ;  /* 0x0000000804047981 */ /* 0x000962000c1e1900 */
[----:B------:R-:W-:Y:S01]  /*0100*/  UIADD3 UR5, UPT, UPT, UR4, 0x800, URZ ;  /* 0x0000080004057890 */ /* 0x000fe2000fffe0ff */
[----:B------:R-:W-:Y:S01]  /*0110*/  BSSY.RECONVERGENT B1, `(.L_x_0) ;  /* 0x000002e000017945 */ /* 0x000fe20003800200 */
[C---:B-1----:R-:W-:Y:S01]  /*0120*/  VIADD R3, R0.reuse, -UR7 ;  /* 0x8000000700037c36 */ /* 0x042fe20008000000 */
[C---:B------:R-:W-:Y:S01]  /*0130*/  ISETP.GT.AND P0, PT, R0.reuse, UR7, PT ;  /* 0x0000000700007c0c */ /* 0x040fe2000bf04270 */
[----:B0-----:R-:W-:Y:S01]  /*0140*/  ULEA UR4, UR6, UR4, 0x18 ;  /* 0x0000000406047291 */ /* 0x001fe2000f8ec0ff */
[----:B------:R-:W-:Y:S01]  /*0150*/  VIMNMX R6, PT, PT, R0, UR7, PT ;  /* 0x0000000700067c48 */ /* 0x000fe2000bfe0100 */
[----:B------:R-:W-:Y:S01]  /*0160*/  ULEA UR5, UR6, UR5, 0x18 ;  /* 0x0000000506057291 */ /* 0x000fe2000f8ec0ff */
[----:B------:R-:W-:Y:S01]  /*0170*/  SEL R3, R3, RZ, P0 ;  /* 0x000000ff03037207 */ /* 0x000fe20000000000 */
[----:B------:R-:W0:Y:S04]  /*0180*/  LDCU UR6, c[0x0][0x39c] ;  /* 0x00007380ff0677ac */ /* 0x000e280008000800 */
[----:B----4-:R-:W-:Y:S01]  /*0190*/  IMAD.MOV.U32 R5, RZ, RZ, R3 ;  /* 0x000000ffff057224 */ /* 0x010fe200078e0003 */
[----:B---3--:R1:W-:Y:S04]  /*01a0*/  STS [R7+UR4], R2 ;  /* 0x0000000207007988 */ /* 0x0083e80008000804 */
[----:B-----5:R1:W-:Y:S01]  /*01b0*/  STS [R7+UR5], R4 ;  /* 0x0000000407007988 */ /* 0x0203e20008000805 */
[----:B0-2---:R-:W-:Y:S06]  /*01c0*/  BAR.SYNC.DEFER_BLOCKING 0x0 ;  /* 0x0000000000007b1d */ /* 0x005fec0000010000 */
.L_x_7:
[----:B------:R-:W-:Y:S01]  /*01d0*/  BSSY.RECONVERGENT B2, `(.L_x_1) ;  /* 0x0000018000027945 */ /* 0x000fe20003800200 */
.L_x_5:
[----:B-1----:R-:W-:Y:S01]  /*01e0*/  IMAD.IADD R2, R6, 0x1, -R3 ;  /* 0x0000000106027824 */ /* 0x002fe200078e0a03 */
[----:B------:R-:W-:Y:S04]  /*01f0*/  BSSY.RELIABLE B0, `(.L_x_2) ;  /* 0x0000013000007945 */ /* 0x000fe80003800100 */
[----:B------:R-:W-:-:S04]  /*0200*/  LEA.HI R2, R2, R2, RZ, 0x1 ;  /* 0x0000000202027211 */ /* 0x000fc800078f08ff */
[----:B------:R-:W-:-:S05]  /*0210*/  SHF.R.S32.HI R2, RZ, 0x1, R2 ;  /* 0x00000001ff027819 */ /* 0x000fca0000011402 */
[--C-:B------:R-:W-:Y:S02]  /*0220*/  IMAD.IADD R10, R5, 0x1, R2.reuse ;  /* 0x00000001050a7824 */ /* 0x100fe400078e0202 */
[----:B------:R-:W-:-:S03]  /*0230*/  IMAD.IADD R4, R6, 0x1, -R2 ;  /* 0x0000000106047824 */ /* 0x000fc600078e0a02 */
[----:B------:R-:W-:-:S04]  /*0240*/  ISETP.GT.AND P0, PT, R10, UR6, PT ;  /* 0x000000060a007c0c */ /* 0x000fc8000bf04270 */
[----:B------:R-:W-:-:S13]  /*0250*/  ISETP.LT.OR P0, PT, R4, RZ, P0 ;  /* 0x000000ff0400720c */ /* 0x000fda0000701670 */
[----:B------:R-:W-:Y:S05]  /*0260*/  @P0 BRA `(.L_x_3) ;  /* 0x00000000002c0947 */ /* 0x000fea0003800000 */
[----:B------:R-:W-:Y:S02]  /*0270*/  ISETP.NE.AND P0, PT, R10, RZ, PT ;  /* 0x000000ff0a00720c */ /* 0x000fe40003f05270 */
[C---:B------:R-:W-:Y:S02]  /*0280*/  LEA R8, R4.reuse, UR4, 0x2 ;  /* 0x0000000404087c11 */ /* 0x040fe4000f8e10ff */
[----:B------:R-:W-:Y:S02]  /*0290*/  ISETP.EQ.OR P0, PT, R4, R11, !P0 ;  /* 0x0000000b0400720c */ /* 0x000fe40004702670 */
[----:B------:R-:W-:-:S11]  /*02a0*/  LEA R9, R10, UR5, 0x2 ;  /* 0x000000050a097c11 */ /* 0x000fd6000f8e10ff */
[----:B------:R-:W-:Y:S05]  /*02b0*/  @P0 BREAK.RELIABLE B0 ;  /* 0x0000000000000942 */ /* 0x000fea0003800100 */
[----:B------:R-:W-:Y:S05]  /*02c0*/  @P0 BRA `(.L_x_4) ;  /* 0x0000000000200947 */ /* 0x000fea0003800000 */
[----:B------:R-:W-:Y:S04]  /*02d0*/  LDS R2, [R8] ;  /* 0x0000000008027984 */ /* 0x000fe80000000800 */
[----:B------:R-:W0:Y:S02]  /*02e0*/  LDS R7, [R9+-0x4] ;  /* 0xfffffc0009077984 */ /* 0x000e240000000800 */
[----:B0-----:R-:W-:-:S13]  /*02f0*/  ISETP.GT.AND P0, PT, R2, R7, PT ;  /* 0x000000070200720c */ /* 0x001fda0003f04270 */
[----:B------:R-:W-:Y:S05]  /*0300*/  @P0 BREAK.RELIABLE B0 ;  /* 0x0000000000000942 */ /* 0x000fea0003800100 */
[----:B------:R-:W-:Y:S05]  /*0310*/  @P0 BRA `(.L_x_4) ;  /* 0x00000000000c0947 */ /* 0x000fea0003800000 */
.L_x_3:
[----:B------:R-:W-:Y:S05]  /*0320*/  BSYNC.RELIABLE B0 ;  /* 0x0000000000007941 */ /* 0x000fea0003800100 */
.L_x_2:
[----:B------:R-:W-:Y:S01]  /*0330*/  VIADD R3, R4, 0x1 ;  /* 0x0000000104037836 */ /* 0x000fe20000000000 */
[----:B------:R-:W-:Y:S06]  /*0340*/  BRA `(.L_x_5) ;  /* 0xfffffffc00a47947 */ /* 0x000fec000383ffff */
.L_x_4:
[----:B------:R-:W-:Y:S05]  /*0350*/  BSYNC.RECONVERGENT B2 ;  /* 0x0000000000027941 */ /* 0x000fea0003800200 */
.L_x_1:
[----:B------:R-:W-:-:S04]  /*0360*/  ISETP.NE.AND P0, PT, R4, RZ, PT ;  /* 0x000000ff0400720c */ /* 0x000fc80003f05270 */
[----:B------:R-:W-:-:S13]  /*0370*/  ISETP.EQ.OR P0, PT, R10, UR6, !P0 ;  /* 0x000000060a007c0c */ /* 0x000fda000c702670 */
[----:B------:R-:W-:Y:S05]  /*0380*/  @P0 BRA `(.L_x_6) ;  /* 0x0000000000180947 */ /* 0x000fea0003800000 */
[----:B------:R-:W-:Y:S04]  /*0390*/  LDS R2, [R8+-0x4] ;  /* 0xfffffc0008027984 */ /* 0x000fe80000000800 */
[----:B------:R-:W0:Y:S02]  /*03a0*/  LDS R5, [R9] ;  /* 0x0000000009057984 */ /* 0x000e240000000800 */
[----:B0-----:R-:W-:-:S13]  /*03b0*/  ISETP.GT.AND P0, PT, R2, R5, PT ;  /* 0x000000050200720c */ /* 0x001fda0003f04270 */
[----:B------:R-:W-:Y:S02]  /*03c0*/  @P0 VIADD R6, R4, 0xffffffff ;  /* 0xffffffff04060836 */ /* 0x000fe40000000000 */
[----:B------:R-:W-:Y:S01]  /*03d0*/  @P0 VIADD R5, R10, 0x1 ;  /* 0x000000010a050836 */ /* 0x000fe20000000000 */
[----:B------:R-:W-:Y:S06]  /*03e0*/  @P0 BRA `(.L_x_7) ;  /* 0xfffffffc00780947 */ /* 0x000fec000383ffff */
.L_x_6:
[----:B------:R-:W-:Y:S05]  /*03f0*/  BSYNC.RECONVERGENT B1 ;  /* 0x0000000000017941 */ /* 0x000fea0003800200 */
.L_x_0:
[----:B------:R-:W-:Y:S05]  /*0400*/  WARPSYNC.ALL ;  /* 0x0000000000007948 */ /* 0x000fea0003800000 */
[----:B------:R-:W-:Y:S01]  /*0410*/  ISETP.GE.AND P0, PT, R4, R11, PT ;  /* 0x0000000b0400720c */ /* 0x000fe20003f06270 */
[----:B------:R-:W-:-:S12]  /*0420*/  BSSY.RECONVERGENT B1, `(.L_x_8) ;  /* 0x000000f000017945 */ /* 0x000fd80003800200 */
[----:B------:R0:W1:Y:S01]  /*0430*/  @P0 LDS R5, [R9] ;  /* 0x0000000009050984 */ /* 0x0000620000000800 */
[----:B------:R-:W-:Y:S05]  /*0440*/  @P0 BRA `(.L_x_9) ;  /* 0x0000000000300947 */ /* 0x000fea0003800000 */
[----:B------:R-:W-:-:S13]  /*0450*/  ISETP.NE.AND P0, PT, R10, UR6, PT ;  /* 0x000000060a007c0c */ /* 0x000fda000bf05270 */
[----:B-1----:R1:W2:Y:S01]  /*0460*/  @!P0 LDS R5, [R8] ;  /* 0x0000000008058984 */ /* 0x0022a20000000800 */
[----:B------:R-:W-:Y:S05]  /*0470*/  @!P0 BRA `(.L_x_10) ;  /* 0x0000000000148947 */ /* 0x000fea0003800000 */
[----:B-1----:R-:W-:Y:S04]  /*0480*/  LDS R8, [R8] ;  /* 0x0000000008087984 */ /* 0x002fe80000000800 */
[----:B--2---:R-:W1:Y:S02]  /*0490*/  LDS R5, [R9] ;  /* 0x0000000009057984 */ /* 0x004e640000000800 */
[----:B-1----:R-:W-:-:S13]  /*04a0*/  ISETP.GT.AND P0, PT, R8, R5, PT ;  /* 0x000000050800720c */ /* 0x002fda0003f04270 */
[----:B------:R-:W-:Y:S05]  /*04b0*/  @P0 BRA `(.L_x_9) ;  /* 0x0000000000140947 */ /* 0x000fea0003800000 */
[----:B------:R-:W-:-:S07]  /*04c0*/  IMAD.MOV.U32 R5, RZ, RZ, R8 ;  /* 0x000000ffff057224 */ /* 0x000fce00078e0008 */
.L_x_10:
[----:B------:R-:W3:Y:S02]  /*04d0*/  LDC.64 R2, c[0x0][0x390] ;  /* 0x0000e400ff027b82 */ /* 0x000ee40000000a00 */
[----:B---3--:R-:W-:-:S05]  /*04e0*/  IMAD.WIDE.U32 R2, R0, 0x4, R2 ;  /* 0x0000000400027825 */ /* 0x008fca00078e0002 */
[----:B--2---:R-:W-:Y:S01]  /*04f0*/  STG.E desc[UR8][R2.64], R5 ;  /* 0x0000000502007986 */ /* 0x004fe2000c101908 */
[----:B------:R-:W-:Y:S05]  /*0500*/  EXIT ;  /* 0x000000000000794d */ /* 0x000fea0003800000 */
.L_x_9:
[----:B------:R-:W-:Y:S05]  /*0510*/  BSYNC.RECONVERGENT B1 ;  /* 0x0000000000017941 */ /* 0x000fea0003800200 */
.L_x_8:
[----:B------:R-:W2:Y:S02]  /*0520*/  LDC.64 R2, c[0x0][0x390] ;  /* 0x0000e400ff027b82 */ /* 0x000ea40000000a00 */
[----:B--2---:R-:W-:-:S05]  /*0530*/  IMAD.WIDE.U32 R2, R0, 0x4, R2 ;  /* 0x0000000400027825 */ /* 0x004fca00078e0002 */
[----:B-1----:R-:W-:Y:S01]  /*0540*/  STG.E desc[UR8][R2.64], R5 ;  /* 0x0000000502007986 */ /* 0x002fe2000c101908 */
[----:B------:R-:W-:Y:S05]  /*0550*/  EXIT ;  /* 0x000000000000794d */ /* 0x000fea0003800000 */
.L_x_11:
[----:B------:R-:W-:-:S00]  /*0560*/  BRA `(.L_x_11) ;  /* 0xfffffffc00fc7947 */ /* 0x000fc0000383ffff */
[----:B------:R-:W-:-:S00]  /*0570*/  NOP ;  /* 0x0000000000007918 */ /* 0x000fc00000000000 */
        /* <DEDUP_REMOVED lines=8> */
.L_x_12:


//--------------------- .nv.shared._Z12mergeSmall_kPiS_S_ii --------------------------
	.section	.nv.shared._Z12mergeSmall_kPiS_S_ii,"aw",@nobits
	.sectionflags	@""
	.align	4
.nv.shared._Z12mergeSmall_kPiS_S_ii:
	.zero		5120


//--------------------- .nv.shared.reserved.0     --------------------------
	.section	.nv.shared.reserved.0,"aw",@nobits
	.weak		__nv_reservedSMEM_offset_0_alias
	.size		__nv_reservedSMEM_offset_0_alias, 0, 64
	.other		__nv_reservedSMEM_offset_0_alias,@"STO_CUDA_RESERVED_SHARED STV_DEFAULT"
__nv_reservedSMEM_offset_0_alias:
	.zero		0
	.zero		64


//--------------------- .nv.constant0._Z12mergeSmall_kPiS_S_ii --------------------------
	.section	.nv.constant0._Z12mergeSmall_kPiS_S_ii,"a",@progbits
	.sectionflags	@""
	.align	4
.nv.constant0._Z12mergeSmall_kPiS_S_ii:
	.zero		928


//--------------------- SYMBOLS --------------------------

	.type		.nv.reservedSmem.offset0,@object
	.size		.nv.reservedSmem.offset0,0x4
	.type		.nv.reservedSmem.cap,@object
	.size		.nv.reservedSmem.cap,0x4
